	.headerflags	@"EF_CUDA_TEXMODE_UNIFIED EF_CUDA_64BIT_ADDRESS EF_CUDA_ACCELERATORS EF_CUDA_SM90 EF_CUDA_VIRTUAL_SM(EF_CUDA_SM90)"
	.elftype	@"ET_EXEC"


//--------------------- .nv.info                  --------------------------
	.section	.nv.info,"",@"SHT_CUDA_INFO"
	.align	4


	//----- nvinfo : EIATTR_REGCOUNT
	.align		4
        /*0000*/ 	.byte	0x04, 0x2f
        /*0002*/ 	.short	(.L_1 - .L_0)
	.align		4
.L_0:
        /*0004*/ 	.word	index@(triton_poi_fused_addmm_sigmoid_3)
        /*0008*/ 	.word	0x0000000b


	//----- nvinfo : EIATTR_MIN_STACK_SIZE
	.align		4
.L_1:
        /*000c*/ 	.byte	0x04, 0x12
        /*000e*/ 	.short	(.L_3 - .L_2)
	.align		4
.L_2:
        /*0010*/ 	.word	index@(triton_poi_fused_addmm_sigmoid_3)
        /*0014*/ 	.word	0x00000000


	//----- nvinfo : EIATTR_FRAME_SIZE
	.align		4
.L_3:
        /*0018*/ 	.byte	0x04, 0x11
        /*001a*/ 	.short	(.L_5 - .L_4)
	.align		4
.L_4:
        /*001c*/ 	.word	index@(triton_poi_fused_addmm_sigmoid_3)
        /*0020*/ 	.word	0x00000000


	//----- nvinfo : EIATTR_MIN_STACK_SIZE
	.align		4
.L_5:
        /*0024*/ 	.byte	0x04, 0x12
        /*0026*/ 	.short	(.L_7 - .L_6)
	.align		4
.L_6:
        /*0028*/ 	.word	index@(triton_poi_fused_addmm_sigmoid_3)
        /*002c*/ 	.word	0x00000000
.L_7:


//--------------------- .nv.info.triton_poi_fused_addmm_sigmoid_3 --------------------------
	.section	.nv.info.triton_poi_fused_addmm_sigmoid_3,"",@"SHT_CUDA_INFO"
	.sectionflags	@""
	.align	4


	//----- nvinfo : EIATTR_CUDA_API_VERSION
	.align		4
        /*0000*/ 	.byte	0x04, 0x37
        /*0002*/ 	.short	(.L_9 - .L_8)
.L_8:
        /*0004*/ 	.word	0x0000007c


	//----- nvinfo : EIATTR_KPARAM_INFO
	.align		4
.L_9:
        /*0008*/ 	.byte	0x04, 0x17
        /*000a*/ 	.short	(.L_11 - .L_10)
.L_10:
        /*000c*/ 	.word	0x00000000
        /*0010*/ 	.short	0x0002
        /*0012*/ 	.short	0x0010
        /*0014*/ 	.byte	0x00, 0xf0, 0x11, 0x00


	//----- nvinfo : EIATTR_KPARAM_INFO
	.align		4
.L_11:
        /*0018*/ 	.byte	0x04, 0x17
        /*001a*/ 	.short	(.L_13 - .L_12)
.L_12:
        /*001c*/ 	.word	0x00000000
        /*0020*/ 	.short	0x0001
        /*0022*/ 	.short	0x0008
        /*0024*/ 	.byte	0x00, 0xf4, 0x21, 0x00


	//----- nvinfo : EIATTR_KPARAM_INFO
	.align		4
.L_13:
        /*0028*/ 	.byte	0x04, 0x17
        /*002a*/ 	.short	(.L_15 - .L_14)
.L_14:
        /*002c*/ 	.word	0x00000000
        /*0030*/ 	.short	0x0000
        /*0032*/ 	.short	0x0000
        /*0034*/ 	.byte	0x00, 0xf4, 0x21, 0x00


	//----- nvinfo : EIATTR_SPARSE_MMA_MASK
	.align		4
.L_15:
        /*0038*/ 	.byte	0x03, 0x50
        /*003a*/ 	.short	0x0000


	//----- nvinfo : EIATTR_MAXREG_COUNT
	.align		4
        /*003c*/ 	.byte	0x03, 0x1b
        /*003e*/ 	.short	0x00ff


	//----- nvinfo : EIATTR_EXIT_INSTR_OFFSETS
	.align		4
        /*0040*/ 	.byte	0x04, 0x1c
        /*0042*/ 	.short	(.L_17 - .L_16)


	//   ....[0]....
.L_16:
        /*0044*/ 	.word	0x000001d0


	//   ....[1]....
        /*0048*/ 	.word	0x000001f0


	//----- nvinfo : EIATTR_REQNTID
	.align		4
.L_17:
        /*004c*/ 	.byte	0x04, 0x10
        /*004e*/ 	.short	(.L_19 - .L_18)
.L_18:
        /*0050*/ 	.word	0x00000020
        /*0054*/ 	.word	0x00000001
        /*0058*/ 	.word	0x00000001


	//----- nvinfo : EIATTR_CBANK_PARAM_SIZE
	.align		4
.L_19:
        /*005c*/ 	.byte	0x03, 0x19
        /*005e*/ 	.short	0x0014


	//----- nvinfo : EIATTR_PARAM_CBANK
	.align		4
        /*0060*/ 	.byte	0x04, 0x0a
        /*0062*/ 	.short	(.L_21 - .L_20)
	.align		4
.L_20:
        /*0064*/ 	.word	index@(.nv.constant0.triton_poi_fused_addmm_sigmoid_3)
        /*0068*/ 	.short	0x0210
        /*006a*/ 	.short	0x0014


	//----- nvinfo : EIATTR_SW_WAR
	.align		4
.L_21:
        /*006c*/ 	.byte	0x04, 0x36
        /*006e*/ 	.short	(.L_23 - .L_22)
.L_22:
        /*0070*/ 	.word	0x00000008
.L_23:


//--------------------- .nv.callgraph             --------------------------
	.section	.nv.callgraph,"",@"SHT_CUDA_CALLGRAPH"
	.align	4
	.sectionentsize	8
	.align		4
        /*0000*/ 	.word	0x00000000
	.align		4
        /*0004*/ 	.word	0xffffffff
	.align		4
        /*0008*/ 	.word	0x00000000
	.align		4
        /*000c*/ 	.word	0xfffffffe
	.align		4
        /*0010*/ 	.word	0x00000000
	.align		4
        /*0014*/ 	.word	0xfffffffd
	.align		4
        /*0018*/ 	.word	0x00000000
	.align		4
        /*001c*/ 	.word	0xfffffffc


//--------------------- .text.triton_poi_fused_addmm_sigmoid_3 --------------------------
	.section	.text.triton_poi_fused_addmm_sigmoid_3,"ax",@progbits
	.align	128
        .global         triton_poi_fused_addmm_sigmoid_3
        .type           triton_poi_fused_addmm_sigmoid_3,@function
        .size           triton_poi_fused_addmm_sigmoid_3,(.L_x_1 - triton_poi_fused_addmm_sigmoid_3)
        .other          triton_poi_fused_addmm_sigmoid_3,@"STO_CUDA_ENTRY STV_DEFAULT"
triton_poi_fused_addmm_sigmoid_3:
.text.triton_poi_fused_addmm_sigmoid_3:
[----:B------:R-:W0:Y:S02]  /*0000*/  LDC R1, c[0x0][0x28] ;  /* 0x00000a00ff017b82 */ /* 0x000e240000000800 */
[----:B------:R-:W1:Y:S01]  /*0010*/  S2R R8, SR_TID.X ;  /* 0x0000000000087919 */ /* 0x000e620000002100 */
[----:B------:R-:W2:Y:S01]  /*0020*/  LDC.64 R2, c[0x0][0x210] ;  /* 0x00008400ff027b82 */ /* 0x000ea20000000a00 */
[----:B------:R-:W-:Y:S01]  /*0030*/  ULDC.64 UR4, c[0x0][0x208] ;  /* 0x0000820000047ab9 */ /* 0x000fe20000000a00 */
[----:B------:R-:W3:Y:S06]  /*0040*/  S2R R7, SR_CTAID.X ;  /* 0x0000000000077919 */ /* 0x000eec0000002500 */
[----:B------:R-:W4:Y:S01]  /*0050*/  LDC.64 R4, c[0x0][0x218] ;  /* 0x00008600ff047b82 */ /* 0x000f220000000a00 */
[----:B-1----:R-:W-:Y:S01]  /*0060*/  LOP3.LUT R0, R8, 0x3, RZ, 0xc0, !PT ;  /* 0x0000000308007812 */ /* 0x002fe200078ec0ff */
[----:B----4-:R-:W4:Y:S03]  /*0070*/  LDG.E R5, desc[UR4][R4.64] ;  /* 0x0000000404057981 */ /* 0x010f26000c1e1900 */
[----:B---3--:R-:W-:Y:S01]  /*0080*/  LEA R7, R7, R0, 0x2 ;  /* 0x0000000007077211 */ /* 0x008fe200078e10ff */
[----:B------:R-:W-:-:S03]  /*0090*/  HFMA2.MMA R0, -RZ, RZ, 0, 0 ;  /* 0x00000000ff007435 */ /* 0x000fc600000001ff */
[C---:B------:R-:W-:Y:S01]  /*00a0*/  ISETP.GE.AND P0, PT, R7.reuse, 0x4, PT ;  /* 0x000000040700780c */ /* 0x040fe20003f06270 */
[----:B--2---:R-:W-:-:S12]  /*00b0*/  IMAD.WIDE R2, R7, 0x4, R2 ;  /* 0x0000000407027825 */ /* 0x004fd800078e0202 */
[----:B------:R-:W4:Y:S02]  /*00c0*/  @!P0 LDG.E R0, desc[UR4][R2.64] ;  /* 0x0000000402008981 */ /* 0x000f24000c1e1900 */
[----:B----4-:R-:W-:-:S04]  /*00d0*/  FADD R0, R5, R0 ;  /* 0x0000000005007221 */ /* 0x010fc80000000000 */
[----:B------:R-:W-:-:S04]  /*00e0*/  FADD R0, RZ, -R0 ;  /* 0x80000000ff007221 */ /* 0x000fc80000000000 */
[----:B------:R-:W-:-:S05]  /*00f0*/  FMUL R0, R0, 1.4426950216293334961 ;  /* 0x3fb8aa3b00007820 */ /* 0x000fca0000400000 */
[----:B------:R-:W-:-:S13]  /*0100*/  FSETP.GEU.AND P0, PT, R0, -126, PT ;  /* 0xc2fc00000000780b */ /* 0x000fda0003f0e000 */
[----:B------:R-:W-:-:S04]  /*0110*/  @!P0 FMUL R0, R0, 0.5 ;  /* 0x3f00000000008820 */ /* 0x000fc80000400000 */
[----:B------:R-:W1:Y:S02]  /*0120*/  MUFU.EX2 R6, R0 ;  /* 0x0000000000067308 */ /* 0x000e640000000800 */
[----:B-1----:R-:W-:-:S04]  /*0130*/  @!P0 FMUL R6, R6, R6 ;  /* 0x0000000606068220 */ /* 0x002fc80000400000 */
[----:B------:R-:W-:-:S05]  /*0140*/  FADD R6, R6, 1 ;  /* 0x3f80000006067421 */ /* 0x000fca0000000000 */
[----:B------:R-:W-:Y:S02]  /*0150*/  FSETP.GT.AND P1, PT, R6, 8.50705917302346158658e+37, PT ;  /* 0x7e8000000600780b */ /* 0x000fe40003f24000 */
[----:B------:R-:W-:-:S04]  /*0160*/  LOP3.LUT P0, RZ, R8, 0x1c, RZ, 0xc0, !PT ;  /* 0x0000001c08ff7812 */ /* 0x000fc8000780c0ff */
[----:B------:R-:W-:-:S07]  /*0170*/  ISETP.LT.AND P0, PT, R7, 0x4, !P0 ;  /* 0x000000040700780c */ /* 0x000fce0004701270 */
[----:B------:R-:W-:-:S06]  /*0180*/  @P1 FMUL R6, R6, 0.25 ;  /* 0x3e80000006061820 */ /* 0x000fcc0000400000 */
[----:B------:R-:W1:Y:S01]  /*0190*/  MUFU.RCP R6, R6 ;  /* 0x0000000600067308 */ /* 0x000e620000001000 */
[----:B------:R-:W-:-:S04]  /*01a0*/  MOV R5, 0x3e800000 ;  /* 0x3e80000000057802 */ /* 0x000fc80000000f00 */
[----:B------:R-:W-:-:S05]  /*01b0*/  FSEL R5, R5, 1, P1 ;  /* 0x3f80000005057808 */ /* 0x000fca0000800000 */
[----:B-1----:R-:W-:Y:S01]  /*01c0*/  FMUL R5, R6, R5 ;  /* 0x0000000506057220 */ /* 0x002fe20000400000 */
[----:B------:R-:W-:Y:S06]  /*01d0*/  @!P0 EXIT ;  /* 0x000000000000894d */ /* 0x000fec0003800000 */
[----:B------:R-:W-:Y:S01]  /*01e0*/  STG.E desc[UR4][R2.64], R5 ;  /* 0x0000000502007986 */ /* 0x000fe2000c101904 */
[----:B------:R-:W-:Y:S05]  /*01f0*/  EXIT ;  /* 0x000000000000794d */ /* 0x000fea0003800000 */
.L_x_0:
[----:B------:R-:W-:-:S00]  /*0200*/  BRA `(.L_x_0) ;  /* 0xfffffffc00fc7947 */ /* 0x000fc0000383ffff */
[----:B------:R-:W-:-:S00]  /*0210*/  NOP ;  /* 0x0000000000007918 */ /* 0x000fc00000000000 */
        /* <DEDUP_REMOVED lines=14> */
.L_x_1:


//--------------------- .nv.constant0.triton_poi_fused_addmm_sigmoid_3 --------------------------
	.section	.nv.constant0.triton_poi_fused_addmm_sigmoid_3,"a",@progbits
	.sectionflags	@""
	.align	4
.nv.constant0.triton_poi_fused_addmm_sigmoid_3:
	.zero		548
